//
// Generated by NVIDIA NVVM Compiler
//
// Compiler Build ID: CL-36424714
// Cuda compilation tools, release 13.0, V13.0.88
// Based on NVVM 20.0.0
//

.version 9.0
.target sm_100
.address_size 64

	// .globl	_Z17soft_equal_kernelPbPdS0_dd

.visible .entry _Z17soft_equal_kernelPbPdS0_dd(
	.param .u64 .ptr .align 1 _Z17soft_equal_kernelPbPdS0_dd_param_0,
	.param .u64 .ptr .align 1 _Z17soft_equal_kernelPbPdS0_dd_param_1,
	.param .u64 .ptr .align 1 _Z17soft_equal_kernelPbPdS0_dd_param_2,
	.param .f64 _Z17soft_equal_kernelPbPdS0_dd_param_3,
	.param .f64 _Z17soft_equal_kernelPbPdS0_dd_param_4
)
{
	.reg .pred 	%p<2>;
	.reg .b16 	%rs<2>;
	.reg .b32 	%r<2>;
	.reg .b64 	%rd<12>;
	.reg .b64 	%fd<12>;

	ld.param.u64 	%rd1, [_Z17soft_equal_kernelPbPdS0_dd_param_0];
	ld.param.u64 	%rd2, [_Z17soft_equal_kernelPbPdS0_dd_param_1];
	ld.param.u64 	%rd3, [_Z17soft_equal_kernelPbPdS0_dd_param_2];
	ld.param.f64 	%fd1, [_Z17soft_equal_kernelPbPdS0_dd_param_3];
	ld.param.f64 	%fd2, [_Z17soft_equal_kernelPbPdS0_dd_param_4];
	cvta.to.global.u64 	%rd4, %rd1;
	cvta.to.global.u64 	%rd5, %rd3;
	cvta.to.global.u64 	%rd6, %rd2;
	mov.u32 	%r1, %tid.x;
	cvt.u64.u32 	%rd7, %r1;
	mul.wide.u32 	%rd8, %r1, 8;
	add.s64 	%rd9, %rd6, %rd8;
	ld.global.f64 	%fd3, [%rd9];
	add.s64 	%rd10, %rd5, %rd8;
	ld.global.f64 	%fd4, [%rd10];
	abs.f64 	%fd5, %fd3;
	abs.f64 	%fd6, %fd4;
	max.f64 	%fd7, %fd5, %fd6;
	mul.f64 	%fd8, %fd2, %fd7;
	max.f64 	%fd9, %fd1, %fd8;
	sub.f64 	%fd10, %fd3, %fd4;
	abs.f64 	%fd11, %fd10;
	setp.lt.f64 	%p1, %fd11, %fd9;
	selp.u16 	%rs1, 1, 0, %p1;
	add.s64 	%rd11, %rd4, %rd7;
	st.global.u8 	[%rd11], %rs1;
	ret;

}


// ===== COMPILED SASS (sm_100) =====

	.target	sm_100

	.elftype	@"ET_EXEC"


//--------------------- .note.nv.tkinfo           --------------------------
	.section	.note.nv.tkinfo,"",@"SHT_NOTE"
	.sectionflags	@"SHF_NOTE_NV_TKINFO"
	.tkinfo
        /*0018*/ 	.word	0x00000002
        /*0030*/ 	.string	""
        /*0030*/ 	.string	"ptxas"
        /*0030*/ 	.string	"Cuda compilation tools, release 13.0, V13.0.88"
        /*0030*/ 	.string	"Build cuda_13.0.r13.0/compiler.36424714_0"
        /*0030*/ 	.string	"-arch sm_100 -m 64 "



//--------------------- .note.nv.cuinfo           --------------------------
	.section	.note.nv.cuinfo,"",@"SHT_NOTE"
	.sectionflags	@"SHF_NOTE_NV_CUINFO"
        /*0018*/ 	.short	0x0002
        /*001a*/ 	.short	0x0064
        /*001c*/ 	.short	0x0082
	.zero		2


//--------------------- .nv.info                  --------------------------
	.section	.nv.info,"",@"SHT_CUDA_INFO"
	.align	4


	//----- nvinfo : EIATTR_REGCOUNT
	.align		4
        /*0000*/ 	.byte	0x04, 0x2f
        /*0002*/ 	.short	(.L_1 - .L_0)
	.align		4
.L_0:
        /*0004*/ 	.word	index@(_Z17soft_equal_kernelPbPdS0_dd)
        /*0008*/ 	.word	0x00000010


	//----- nvinfo : EIATTR_FRAME_SIZE
	.align		4
.L_1:
        /*000c*/ 	.byte	0x04, 0x11
        /*000e*/ 	.short	(.L_3 - .L_2)
	.align		4
.L_2:
        /*0010*/ 	.word	index@(_Z17soft_equal_kernelPbPdS0_dd)
        /*0014*/ 	.word	0x00000000


	//----- nvinfo : EIATTR_MIN_STACK_SIZE
	.align		4
.L_3:
        /*0018*/ 	.byte	0x04, 0x12
        /*001a*/ 	.short	(.L_5 - .L_4)
	.align		4
.L_4:
        /*001c*/ 	.word	index@(_Z17soft_equal_kernelPbPdS0_dd)
        /*0020*/ 	.word	0x00000000
.L_5:


//--------------------- .nv.compat                --------------------------
	.section	.nv.compat,"",@"SHT_CUDA_COMPAT_INFO"
	.align	4
        /*0000*/ 	.byte	0x02, 0x09, 0x00, 0x00, 0x02, 0x02, 0x01, 0x00, 0x02, 0x05, 0x05, 0x00, 0x03, 0x07, 0x01, 0x01
        /*0010*/ 	.byte	0x02, 0x03, 0x00, 0x00, 0x02, 0x06, 0x01, 0x00, 0x04, 0x0b, 0x08, 0x00, 0x01, 0x00, 0x00, 0x00
        /*0020*/ 	.byte	0x00, 0x00, 0x00, 0x00


//--------------------- .nv.info._Z17soft_equal_kernelPbPdS0_dd --------------------------
	.section	.nv.info._Z17soft_equal_kernelPbPdS0_dd,"",@"SHT_CUDA_INFO"
	.sectionflags	@""
	.align	4


	//----- nvinfo : EIATTR_CUDA_API_VERSION
	.align		4
        /*0000*/ 	.byte	0x04, 0x37
        /*0002*/ 	.short	(.L_7 - .L_6)
.L_6:
        /*0004*/ 	.word	0x00000082


	//----- nvinfo : EIATTR_KPARAM_INFO
	.align		4
.L_7:
        /*0008*/ 	.byte	0x04, 0x17
        /*000a*/ 	.short	(.L_9 - .L_8)
.L_8:
        /*000c*/ 	.word	0x00000000
        /*0010*/ 	.short	0x0004
        /*0012*/ 	.short	0x0020
        /*0014*/ 	.byte	0x00, 0xf0, 0x21, 0x00


	//----- nvinfo : EIATTR_KPARAM_INFO
	.align		4
.L_9:
        /*0018*/ 	.byte	0x04, 0x17
        /*001a*/ 	.short	(.L_11 - .L_10)
.L_10:
        /*001c*/ 	.word	0x00000000
        /*0020*/ 	.short	0x0003
        /*0022*/ 	.short	0x0018
        /*0024*/ 	.byte	0x00, 0xf0, 0x21, 0x00


	//----- nvinfo : EIATTR_KPARAM_INFO
	.align		4
.L_11:
        /*0028*/ 	.byte	0x04, 0x17
        /*002a*/ 	.short	(.L_13 - .L_12)
.L_12:
        /*002c*/ 	.word	0x00000000
        /*0030*/ 	.short	0x0002
        /*0032*/ 	.short	0x0010
        /*0034*/ 	.byte	0x00, 0xf5, 0x21, 0x00


	//----- nvinfo : EIATTR_KPARAM_INFO
	.align		4
.L_13:
        /*0038*/ 	.byte	0x04, 0x17
        /*003a*/ 	.short	(.L_15 - .L_14)
.L_14:
        /*003c*/ 	.word	0x00000000
        /*0040*/ 	.short	0x0001
        /*0042*/ 	.short	0x0008
        /*0044*/ 	.byte	0x00, 0xf5, 0x21, 0x00


	//----- nvinfo : EIATTR_KPARAM_INFO
	.align		4
.L_15:
        /*0048*/ 	.byte	0x04, 0x17
        /*004a*/ 	.short	(.L_17 - .L_16)
.L_16:
        /*004c*/ 	.word	0x00000000
        /*0050*/ 	.short	0x0000
        /*0052*/ 	.short	0x0000
        /*0054*/ 	.byte	0x00, 0xf5, 0x21, 0x00


	//----- nvinfo : EIATTR_SPARSE_MMA_MASK
	.align		4
.L_17:
        /*0058*/ 	.byte	0x03, 0x50
        /*005a*/ 	.short	0x0000


	//----- nvinfo : EIATTR_MAXREG_COUNT
	.align		4
        /*005c*/ 	.byte	0x03, 0x1b
        /*005e*/ 	.short	0x00ff


	//----- nvinfo : EIATTR_MERCURY_ISA_VERSION
	.align		4
        /*0060*/ 	.byte	0x03, 0x5f
        /*0062*/ 	.short	0x0101


	//----- nvinfo : EIATTR_VRC_CTA_INIT_COUNT
	.align		4
        /*0064*/ 	.byte	0x02, 0x4a
	.zero		1
	.zero		1


	//----- nvinfo : EIATTR_EXIT_INSTR_OFFSETS
	.align		4
        /*0068*/ 	.byte	0x04, 0x1c
        /*006a*/ 	.short	(.L_19 - .L_18)


	//   ....[0]....
.L_18:
        /*006c*/ 	.word	0x00000230


	//----- nvinfo : EIATTR_CBANK_PARAM_SIZE
	.align		4
.L_19:
        /*0070*/ 	.byte	0x03, 0x19
        /*0072*/ 	.short	0x0028


	//----- nvinfo : EIATTR_PARAM_CBANK
	.align		4
        /*0074*/ 	.byte	0x04, 0x0a
        /*0076*/ 	.short	(.L_21 - .L_20)
	.align		4
.L_20:
        /*0078*/ 	.word	index@(.nv.constant0._Z17soft_equal_kernelPbPdS0_dd)
        /*007c*/ 	.short	0x0380
        /*007e*/ 	.short	0x0028


	//----- nvinfo : EIATTR_SW_WAR
	.align		4
.L_21:
        /*0080*/ 	.byte	0x04, 0x36
        /*0082*/ 	.short	(.L_23 - .L_22)
.L_22:
        /*0084*/ 	.word	0x00000008
.L_23:


//--------------------- .nv.callgraph             --------------------------
	.section	.nv.callgraph,"",@"SHT_CUDA_CALLGRAPH"
	.align	4
	.sectionentsize	8
	.align		4
        /*0000*/ 	.word	0x00000000
	.align		4
        /*0004*/ 	.word	0xffffffff
	.align		4
        /*0008*/ 	.word	0x00000000
	.align		4
        /*000c*/ 	.word	0xfffffffe
	.align		4
        /*0010*/ 	.word	0x00000000
	.align		4
        /*0014*/ 	.word	0xfffffffd
	.align		4
        /*0018*/ 	.word	0x00000000
	.align		4
        /*001c*/ 	.word	0xfffffffc


//--------------------- .text._Z17soft_equal_kernelPbPdS0_dd --------------------------
	.section	.text._Z17soft_equal_kernelPbPdS0_dd,"ax",@progbits
	.align	128
        .global         _Z17soft_equal_kernelPbPdS0_dd
        .type           _Z17soft_equal_kernelPbPdS0_dd,@function
        .size           _Z17soft_equal_kernelPbPdS0_dd,(.L_x_1 - _Z17soft_equal_kernelPbPdS0_dd)
        .other          _Z17soft_equal_kernelPbPdS0_dd,@"STO_CUDA_ENTRY STV_DEFAULT"
_Z17soft_equal_kernelPbPdS0_dd:
.text._Z17soft_equal_kernelPbPdS0_dd:
[----:B------:R-:W-:Y:S01]  /*0000*/  LDC R1, c[0x0][0x37c] ;  /* 0x0000df00ff017b82 */ /* 0x000fe20000000800 */
[----:B------:R-:W0:Y:S07]  /*0010*/  S2R R0, SR_TID.X ;  /* 0x0000000000007919 */ /* 0x000e2e0000002100 */
[----:B------:R-:W0:Y:S01]  /*0020*/  LDC.64 R4, c[0x0][0x388] ;  /* 0x0000e200ff047b82 */ /* 0x000e220000000a00 */
[----:B------:R-:W1:Y:S01]  /*0030*/  LDCU.64 UR4, c[0x0][0x358] ;  /* 0x00006b00ff0477ac */ /* 0x000e620008000a00 */
[----:B------:R-:W2:Y:S06]  /*0040*/  LDCU.64 UR6, c[0x0][0x3a0] ;  /* 0x00007400ff0677ac */ /* 0x000eac0008000a00 */
[----:B------:R-:W3:Y:S08]  /*0050*/  LDC.64 R6, c[0x0][0x390] ;  /* 0x0000e400ff067b82 */ /* 0x000ef00000000a00 */
[----:B------:R-:W4:Y:S01]  /*0060*/  LDC.64 R2, c[0x0][0x398] ;  /* 0x0000e600ff027b82 */ /* 0x000f220000000a00 */
[----:B0-----:R-:W-:-:S04]  /*0070*/  IMAD.WIDE.U32 R4, R0, 0x8, R4 ;  /* 0x0000000800047825 */ /* 0x001fc800078e0004 */
[----:B---3--:R-:W-:Y:S02]  /*0080*/  IMAD.WIDE.U32 R6, R0, 0x8, R6 ;  /* 0x0000000800067825 */ /* 0x008fe400078e0006 */
[----:B-1----:R-:W3:Y:S04]  /*0090*/  LDG.E.64 R4, desc[UR4][R4.64] ;  /* 0x0000000404047981 */ /* 0x002ee8000c1e1b00 */
[----:B------:R-:W5:Y:S01]  /*00a0*/  LDG.E.64 R6, desc[UR4][R6.64] ;  /* 0x0000000406067981 */ /* 0x000f62000c1e1b00 */
[----:B---3--:R-:W-:Y:S01]  /*00b0*/  IMAD.MOV.U32 R8, RZ, RZ, R5 ;  /* 0x000000ffff087224 */ /* 0x008fe200078e0005 */
[----:B-----5:R-:W-:Y:S01]  /*00c0*/  DSETP.MAX.AND P0, P1, |R4|, |R6|, PT ;  /* 0x400000060400722a */ /* 0x020fe2000390f200 */
[----:B------:R-:W-:Y:S01]  /*00d0*/  IMAD.MOV.U32 R11, RZ, RZ, R7 ;  /* 0x000000ffff0b7224 */ /* 0x000fe200078e0007 */
[----:B------:R-:W-:-:S04]  /*00e0*/  MOV R9, R6 ;  /* 0x0000000600097202 */ /* 0x000fc80000000f00 */
[----:B------:R-:W-:Y:S01]  /*00f0*/  FSEL R13, |R8|, |R11|, P0 ;  /* 0x4000000b080d7208 */ /* 0x000fe20000000200 */
[----:B------:R-:W-:Y:S01]  /*0100*/  IMAD.MOV.U32 R8, RZ, RZ, R4 ;  /* 0x000000ffff087224 */ /* 0x000fe200078e0004 */
[----:B------:R-:W-:Y:S01]  /*0110*/  DADD R4, R4, -R6 ;  /* 0x0000000004047229 */ /* 0x000fe20000000806 */
[----:B----4-:R-:W-:-:S03]  /*0120*/  IMAD.MOV.U32 R7, RZ, RZ, R3 ;  /* 0x000000ffff077224 */ /* 0x010fc600078e0003 */
[----:B------:R-:W-:Y:S02]  /*0130*/  SEL R8, R8, R9, P0 ;  /* 0x0000000908087207 */ /* 0x000fe40000000000 */
[----:B------:R-:W-:-:S05]  /*0140*/  @P1 LOP3.LUT R13, R11, 0x80000, RZ, 0xfc, !PT ;  /* 0x000800000b0d1812 */ /* 0x000fca00078efcff */
[----:B------:R-:W-:-:S06]  /*0150*/  IMAD.MOV.U32 R9, RZ, RZ, R13 ;  /* 0x000000ffff097224 */ /* 0x000fcc00078e000d */
[----:B--2---:R-:W-:Y:S01]  /*0160*/  DMUL R8, R8, UR6 ;  /* 0x0000000608087c28 */ /* 0x004fe20008000000 */
[----:B------:R-:W0:Y:S07]  /*0170*/  LDCU.64 UR6, c[0x0][0x380] ;  /* 0x00007000ff0677ac */ /* 0x000e2e0008000a00 */
[----:B------:R-:W-:Y:S02]  /*0180*/  DSETP.MAX.AND P0, P1, R8, R2, PT ;  /* 0x000000020800722a */ /* 0x000fe4000390f000 */
[----:B------:R-:W-:-:S04]  /*0190*/  MOV R6, R9 ;  /* 0x0000000900067202 */ /* 0x000fc80000000f00 */
[----:B------:R-:W-:Y:S02]  /*01a0*/  FSEL R11, R6, R7, P0 ;  /* 0x00000007060b7208 */ /* 0x000fe40000000000 */
[----:B------:R-:W-:-:S06]  /*01b0*/  SEL R2, R8, R2, P0 ;  /* 0x0000000208027207 */ /* 0x000fcc0000000000 */
[----:B------:R-:W-:-:S05]  /*01c0*/  @P1 LOP3.LUT R11, R7, 0x80000, RZ, 0xfc, !PT ;  /* 0x00080000070b1812 */ /* 0x000fca00078efcff */
[----:B------:R-:W-:-:S06]  /*01d0*/  IMAD.MOV.U32 R3, RZ, RZ, R11 ;  /* 0x000000ffff037224 */ /* 0x000fcc00078e000b */
[----:B------:R-:W-:Y:S01]  /*01e0*/  DSETP.GEU.AND P0, PT, |R4|, R2, PT ;  /* 0x000000020400722a */ /* 0x000fe20003f0e200 */
[----:B0-----:R-:W-:-:S04]  /*01f0*/  IADD3 R2, P1, PT, R0, UR6, RZ ;  /* 0x0000000600027c10 */ /* 0x001fc8000ff3e0ff */
[----:B------:R-:W-:Y:S02]  /*0200*/  IADD3.X R3, PT, PT, RZ, UR7, RZ, P1, !PT ;  /* 0x00000007ff037c10 */ /* 0x000fe40008ffe4ff */
[----:B------:R-:W-:-:S05]  /*0210*/  SEL R5, RZ, 0x1, P0 ;  /* 0x00000001ff057807 */ /* 0x000fca0000000000 */
[----:B------:R-:W-:Y:S01]  /*0220*/  STG.E.U8 desc[UR4][R2.64], R5 ;  /* 0x0000000502007986 */ /* 0x000fe2000c101104 */
[----:B------:R-:W-:Y:S05]  /*0230*/  EXIT ;  /* 0x000000000000794d */ /* 0x000fea0003800000 */
.L_x_0:
[----:B------:R-:W-:-:S00]  /*0240*/  BRA `(.L_x_0) ;  /* 0xfffffffc00fc7947 */ /* 0x000fc0000383ffff */
[----:B------:R-:W-:-:S00]  /*0250*/  NOP ;  /* 0x0000000000007918 */ /* 0x000fc00000000000 */
        /* <DEDUP_REMOVED lines=10> */
.L_x_1:


//--------------------- .nv.shared.reserved.0     --------------------------
	.section	.nv.shared.reserved.0,"aw",@nobits
	.weak		__nv_reservedSMEM_offset_0_alias
	.size		__nv_reservedSMEM_offset_0_alias, 0, 64
	.other		__nv_reservedSMEM_offset_0_alias,@"STO_CUDA_RESERVED_SHARED STV_DEFAULT"
__nv_reservedSMEM_offset_0_alias:
	.zero		0
	.zero		64


//--------------------- .nv.constant0._Z17soft_equal_kernelPbPdS0_dd --------------------------
	.section	.nv.constant0._Z17soft_equal_kernelPbPdS0_dd,"a",@progbits
	.sectionflags	@""
	.align	4
.nv.constant0._Z17soft_equal_kernelPbPdS0_dd:
	.zero		936


//--------------------- SYMBOLS --------------------------

	.type		.nv.reservedSmem.offset0,@object
	.size		.nv.reservedSmem.offset0,0x4
